//
// Generated by NVIDIA NVVM Compiler
//
// Compiler Build ID: CL-36424714
// Cuda compilation tools, release 13.0, V13.0.88
// Based on NVVM 20.0.0
//

.version 9.0
.target sm_100
.address_size 64

	// .globl	_Z10helloWorldv
.extern .func  (.param .b32 func_retval0) vprintf
(
	.param .b64 vprintf_param_0,
	.param .b64 vprintf_param_1
)
;
.global .align 1 .b8 $str[25] = {72, 101, 108, 108, 111, 44, 32, 87, 111, 114, 108, 100, 32, 102, 114, 111, 109, 32, 71, 80, 85, 33, 92, 110};

.visible .entry _Z10helloWorldv()
{
	.reg .b32 	%r<3>;
	.reg .b64 	%rd<3>;

	mov.u64 	%rd1, $str;
	cvta.global.u64 	%rd2, %rd1;
	{ // callseq 0, 0
	.param .b64 param0;
	st.param.b64 	[param0], %rd2;
	.param .b64 param1;
	st.param.b64 	[param1], 0;
	.param .b32 retval0;
	call.uni (retval0), 
	vprintf, 
	(
	param0, 
	param1
	);
	ld.param.b32 	%r1, [retval0];
	} // callseq 0
	ret;

}


// ===== COMPILED SASS (sm_100) =====

	.target	sm_100

	.elftype	@"ET_EXEC"


//--------------------- .note.nv.tkinfo           --------------------------
	.section	.note.nv.tkinfo,"",@"SHT_NOTE"
	.sectionflags	@"SHF_NOTE_NV_TKINFO"
	.tkinfo
        /*0018*/ 	.word	0x00000002
        /*0030*/ 	.string	""
        /*0030*/ 	.string	"ptxas"
        /*0030*/ 	.string	"Cuda compilation tools, release 13.0, V13.0.88"
        /*0030*/ 	.string	"Build cuda_13.0.r13.0/compiler.36424714_0"
        /*0030*/ 	.string	"-arch sm_100 -m 64 "



//--------------------- .note.nv.cuinfo           --------------------------
	.section	.note.nv.cuinfo,"",@"SHT_NOTE"
	.sectionflags	@"SHF_NOTE_NV_CUINFO"
        /*0018*/ 	.short	0x0002
        /*001a*/ 	.short	0x0064
        /*001c*/ 	.short	0x0082
	.zero		2


//--------------------- .nv.info                  --------------------------
	.section	.nv.info,"",@"SHT_CUDA_INFO"
	.align	4


	//----- nvinfo : EIATTR_REGCOUNT
	.align		4
        /*0000*/ 	.byte	0x04, 0x2f
        /*0002*/ 	.short	(.L_2 - .L_1)
	.align		4
.L_1:
        /*0004*/ 	.word	index@(_Z10helloWorldv)
        /*0008*/ 	.word	0x00000018


	//----- nvinfo : EIATTR_FRAME_SIZE
	.align		4
.L_2:
        /*000c*/ 	.byte	0x04, 0x11
        /*000e*/ 	.short	(.L_4 - .L_3)
	.align		4
.L_3:
        /*0010*/ 	.word	index@(_Z10helloWorldv)
        /*0014*/ 	.word	0x00000000


	//----- nvinfo : EIATTR_MIN_STACK_SIZE
	.align		4
.L_4:
        /*0018*/ 	.byte	0x04, 0x12
        /*001a*/ 	.short	(.L_6 - .L_5)
	.align		4
.L_5:
        /*001c*/ 	.word	index@(_Z10helloWorldv)
        /*0020*/ 	.word	0x00000000
.L_6:


//--------------------- .nv.compat                --------------------------
	.section	.nv.compat,"",@"SHT_CUDA_COMPAT_INFO"
	.align	4
        /*0000*/ 	.byte	0x02, 0x09, 0x00, 0x00, 0x02, 0x02, 0x01, 0x00, 0x02, 0x05, 0x05, 0x00, 0x03, 0x07, 0x01, 0x01
        /*0010*/ 	.byte	0x02, 0x03, 0x00, 0x00, 0x02, 0x06, 0x01, 0x00, 0x04, 0x0b, 0x08, 0x00, 0x09, 0x00, 0x00, 0x00
        /*0020*/ 	.byte	0x00, 0x00, 0x00, 0x00


//--------------------- .nv.info._Z10helloWorldv  --------------------------
	.section	.nv.info._Z10helloWorldv,"",@"SHT_CUDA_INFO"
	.sectionflags	@""
	.align	4


	//----- nvinfo : EIATTR_CUDA_API_VERSION
	.align		4
        /*0000*/ 	.byte	0x04, 0x37
        /*0002*/ 	.short	(.L_8 - .L_7)
.L_7:
        /*0004*/ 	.word	0x00000082


	//----- nvinfo : EIATTR_SPARSE_MMA_MASK
	.align		4
.L_8:
        /*0008*/ 	.byte	0x03, 0x50
        /*000a*/ 	.short	0x0000


	//----- nvinfo : EIATTR_MAXREG_COUNT
	.align		4
        /*000c*/ 	.byte	0x03, 0x1b
        /*000e*/ 	.short	0x00ff


	//----- nvinfo : EIATTR_EXTERNS
	.align		4
        /*0010*/ 	.byte	0x04, 0x0f
        /*0012*/ 	.short	(.L_10 - .L_9)


	//   ....[0]....
	.align		4
.L_9:
        /*0014*/ 	.word	index@(vprintf)


	//----- nvinfo : EIATTR_MERCURY_ISA_VERSION
	.align		4
.L_10:
        /*0018*/ 	.byte	0x03, 0x5f
        /*001a*/ 	.short	0x0101


	//----- nvinfo : EIATTR_VRC_CTA_INIT_COUNT
	.align		4
        /*001c*/ 	.byte	0x02, 0x4a
	.zero		1
	.zero		1


	//----- nvinfo : EIATTR_SYSCALL_OFFSETS
	.align		4
        /*0020*/ 	.byte	0x04, 0x46
        /*0022*/ 	.short	(.L_12 - .L_11)


	//   ....[0]....
.L_11:
        /*0024*/ 	.word	0x00000080


	//----- nvinfo : EIATTR_EXIT_INSTR_OFFSETS
	.align		4
.L_12:
        /*0028*/ 	.byte	0x04, 0x1c
        /*002a*/ 	.short	(.L_14 - .L_13)


	//   ....[0]....
.L_13:
        /*002c*/ 	.word	0x00000090


	//----- nvinfo : EIATTR_SW_WAR
	.align		4
.L_14:
        /*0030*/ 	.byte	0x04, 0x36
        /*0032*/ 	.short	(.L_16 - .L_15)
.L_15:
        /*0034*/ 	.word	0x00000008
.L_16:


//--------------------- .nv.callgraph             --------------------------
	.section	.nv.callgraph,"",@"SHT_CUDA_CALLGRAPH"
	.align	4
	.sectionentsize	8
	.align		4
        /*0000*/ 	.word	0x00000000
	.align		4
        /*0004*/ 	.word	0xffffffff
	.align		4
        /*0008*/ 	.word	index@(_Z10helloWorldv)
	.align		4
        /*000c*/ 	.word	index@(vprintf)
	.align		4
        /*0010*/ 	.word	0x00000000
	.align		4
        /*0014*/ 	.word	0xfffffffe
	.align		4
        /*0018*/ 	.word	0x00000000
	.align		4
        /*001c*/ 	.word	0xfffffffd
	.align		4
        /*0020*/ 	.word	0x00000000
	.align		4
        /*0024*/ 	.word	0xfffffffc


//--------------------- .nv.constant4             --------------------------
	.section	.nv.constant4,"a",@progbits
	.align	8
	.align		8
.nv.constant4:
        /*0000*/ 	.dword	vprintf
	.align		8
        /*0008*/ 	.dword	$str


//--------------------- .text._Z10helloWorldv     --------------------------
	.section	.text._Z10helloWorldv,"ax",@progbits
	.align	128
        .global         _Z10helloWorldv
        .type           _Z10helloWorldv,@function
        .size           _Z10helloWorldv,(.L_x_2 - _Z10helloWorldv)
        .other          _Z10helloWorldv,@"STO_CUDA_ENTRY STV_DEFAULT"
_Z10helloWorldv:
.text._Z10helloWorldv:
[----:B------:R-:W0:Y:S01]  /*0000*/  LDC R1, c[0x0][0x37c] ;  /* 0x0000df00ff017b82 */ /* 0x000e220000000800 */
[----:B------:R-:W-:Y:S01]  /*0010*/  MOV R0, 0x0 ;  /* 0x0000000000007802 */ /* 0x000fe20000000f00 */
[----:B------:R-:W1:Y:S01]  /*0020*/  LDCU.64 UR4, c[0x4][0x8] ;  /* 0x01000100ff0477ac */ /* 0x000e620008000a00 */
[----:B------:R-:W-:-:S05]  /*0030*/  CS2R R6, SRZ ;  /* 0x0000000000067805 */ /* 0x000fca000001ff00 */
[----:B------:R2:W3:Y:S01]  /*0040*/  LDC.64 R2, c[0x4][R0] ;  /* 0x0100000000027b82 */ /* 0x0004e20000000a00 */
[----:B-1----:R-:W-:Y:S02]  /*0050*/  IMAD.U32 R4, RZ, RZ, UR4 ;  /* 0x00000004ff047e24 */ /* 0x002fe4000f8e00ff */
[----:B--2---:R-:W-:-:S07]  /*0060*/  IMAD.U32 R5, RZ, RZ, UR5 ;  /* 0x00000005ff057e24 */ /* 0x004fce000f8e00ff */
[----:B------:R-:W-:-:S07]  /*0070*/  LEPC R20, `(.L_x_0) ;  /* 0x000000001014794e */ /* 0x000fce0000000000 */
[----:B0--3--:R-:W-:Y:S05]  /*0080*/  CALL.ABS.NOINC R2 ;  /* 0x0000000002007343 */ /* 0x009fea0003c00000 */
.L_x_0:
[----:B------:R-:W-:Y:S05]  /*0090*/  EXIT ;  /* 0x000000000000794d */ /* 0x000fea0003800000 */
.L_x_1:
[----:B------:R-:W-:-:S00]  /*00a0*/  BRA `(.L_x_1) ;  /* 0xfffffffc00fc7947 */ /* 0x000fc0000383ffff */
[----:B------:R-:W-:-:S00]  /*00b0*/  NOP ;  /* 0x0000000000007918 */ /* 0x000fc00000000000 */
        /* <DEDUP_REMOVED lines=12> */
.L_x_2:


//--------------------- .nv.global.init           --------------------------
	.section	.nv.global.init,"aw",@progbits
.nv.global.init:
	.type		$str,@object
	.size		$str,(.L_0 - $str)
$str:
        /*0000*/ 	.byte	0x48, 0x65, 0x6c, 0x6c, 0x6f, 0x2c, 0x20, 0x57, 0x6f, 0x72, 0x6c, 0x64, 0x20, 0x66, 0x72, 0x6f
        /*0010*/ 	.byte	0x6d, 0x20, 0x47, 0x50, 0x55, 0x21, 0x5c, 0x6e, 0x00
.L_0:


//--------------------- .nv.shared.reserved.0     --------------------------
	.section	.nv.shared.reserved.0,"aw",@nobits
	.weak		__nv_reservedSMEM_offset_0_alias
	.size		__nv_reservedSMEM_offset_0_alias, 0, 64
	.other		__nv_reservedSMEM_offset_0_alias,@"STO_CUDA_RESERVED_SHARED STV_DEFAULT"
__nv_reservedSMEM_offset_0_alias:
	.zero		0
	.zero		64


//--------------------- .nv.constant0._Z10helloWorldv --------------------------
	.section	.nv.constant0._Z10helloWorldv,"a",@progbits
	.sectionflags	@""
	.align	4
.nv.constant0._Z10helloWorldv:
	.zero		896


//--------------------- SYMBOLS --------------------------

	.type		.nv.reservedSmem.offset0,@object
	.size		.nv.reservedSmem.offset0,0x4
	.type		vprintf,@function
